	.headerflags	@"EF_CUDA_TEXMODE_UNIFIED EF_CUDA_64BIT_ADDRESS EF_CUDA_ACCELERATORS EF_CUDA_SM90 EF_CUDA_VIRTUAL_SM(EF_CUDA_SM90)"
	.elftype	@"ET_EXEC"


//--------------------- .nv.info                  --------------------------
	.section	.nv.info,"",@"SHT_CUDA_INFO"
	.align	4


	//----- nvinfo : EIATTR_REGCOUNT
	.align		4
        /*0000*/ 	.byte	0x04, 0x2f
        /*0002*/ 	.short	(.L_3 - .L_2)
	.align		4
.L_2:
        /*0004*/ 	.word	index@(triton_poi_fused__native_batch_norm_legit_no_training_add_convolution_relu_17)
        /*0008*/ 	.word	0x00000018


	//----- nvinfo : EIATTR_MIN_STACK_SIZE
	.align		4
.L_3:
        /*000c*/ 	.byte	0x04, 0x12
        /*000e*/ 	.short	(.L_5 - .L_4)
	.align		4
.L_4:
        /*0010*/ 	.word	index@(triton_poi_fused__native_batch_norm_legit_no_training_add_convolution_relu_17)
        /*0014*/ 	.word	0x00000000


	//----- nvinfo : EIATTR_FRAME_SIZE
	.align		4
.L_5:
        /*0018*/ 	.byte	0x04, 0x11
        /*001a*/ 	.short	(.L_7 - .L_6)
	.align		4
.L_6:
        /*001c*/ 	.word	index@(triton_poi_fused__native_batch_norm_legit_no_training_add_convolution_relu_17)
        /*0020*/ 	.word	0x00000000


	//----- nvinfo : EIATTR_MIN_STACK_SIZE
	.align		4
.L_7:
        /*0024*/ 	.byte	0x04, 0x12
        /*0026*/ 	.short	(.L_9 - .L_8)
	.align		4
.L_8:
        /*0028*/ 	.word	index@(triton_poi_fused__native_batch_norm_legit_no_training_add_convolution_relu_17)
        /*002c*/ 	.word	0x00000000
.L_9:


//--------------------- .nv.info.triton_poi_fused__native_batch_norm_legit_no_training_add_convolution_relu_17 --------------------------
	.section	.nv.info.triton_poi_fused__native_batch_norm_legit_no_training_add_convolution_relu_17,"",@"SHT_CUDA_INFO"
	.sectionflags	@""
	.align	4


	//----- nvinfo : EIATTR_CUDA_API_VERSION
	.align		4
        /*0000*/ 	.byte	0x04, 0x37
        /*0002*/ 	.short	(.L_11 - .L_10)
.L_10:
        /*0004*/ 	.word	0x0000007c


	//----- nvinfo : EIATTR_KPARAM_INFO
	.align		4
.L_11:
        /*0008*/ 	.byte	0x04, 0x17
        /*000a*/ 	.short	(.L_13 - .L_12)
.L_12:
        /*000c*/ 	.word	0x00000000
        /*0010*/ 	.short	0x0008
        /*0012*/ 	.short	0x0040
        /*0014*/ 	.byte	0x00, 0xf0, 0x11, 0x00


	//----- nvinfo : EIATTR_KPARAM_INFO
	.align		4
.L_13:
        /*0018*/ 	.byte	0x04, 0x17
        /*001a*/ 	.short	(.L_15 - .L_14)
.L_14:
        /*001c*/ 	.word	0x00000000
        /*0020*/ 	.short	0x0007
        /*0022*/ 	.short	0x0038
        /*0024*/ 	.byte	0x00, 0xf4, 0x21, 0x00


	//----- nvinfo : EIATTR_KPARAM_INFO
	.align		4
.L_15:
        /*0028*/ 	.byte	0x04, 0x17
        /*002a*/ 	.short	(.L_17 - .L_16)
.L_16:
        /*002c*/ 	.word	0x00000000
        /*0030*/ 	.short	0x0006
        /*0032*/ 	.short	0x0030
        /*0034*/ 	.byte	0x00, 0xf4, 0x21, 0x00


	//----- nvinfo : EIATTR_KPARAM_INFO
	.align		4
.L_17:
        /*0038*/ 	.byte	0x04, 0x17
        /*003a*/ 	.short	(.L_19 - .L_18)
.L_18:
        /*003c*/ 	.word	0x00000000
        /*0040*/ 	.short	0x0005
        /*0042*/ 	.short	0x0028
        /*0044*/ 	.byte	0x00, 0xf4, 0x21, 0x00


	//----- nvinfo : EIATTR_KPARAM_INFO
	.align		4
.L_19:
        /*0048*/ 	.byte	0x04, 0x17
        /*004a*/ 	.short	(.L_21 - .L_20)
.L_20:
        /*004c*/ 	.word	0x00000000
        /*0050*/ 	.short	0x0004
        /*0052*/ 	.short	0x0020
        /*0054*/ 	.byte	0x00, 0xf4, 0x21, 0x00


	//----- nvinfo : EIATTR_KPARAM_INFO
	.align		4
.L_21:
        /*0058*/ 	.byte	0x04, 0x17
        /*005a*/ 	.short	(.L_23 - .L_22)
.L_22:
        /*005c*/ 	.word	0x00000000
        /*0060*/ 	.short	0x0003
        /*0062*/ 	.short	0x0018
        /*0064*/ 	.byte	0x00, 0xf4, 0x21, 0x00


	//----- nvinfo : EIATTR_KPARAM_INFO
	.align		4
.L_23:
        /*0068*/ 	.byte	0x04, 0x17
        /*006a*/ 	.short	(.L_25 - .L_24)
.L_24:
        /*006c*/ 	.word	0x00000000
        /*0070*/ 	.short	0x0002
        /*0072*/ 	.short	0x0010
        /*0074*/ 	.byte	0x00, 0xf4, 0x21, 0x00


	//----- nvinfo : EIATTR_KPARAM_INFO
	.align		4
.L_25:
        /*0078*/ 	.byte	0x04, 0x17
        /*007a*/ 	.short	(.L_27 - .L_26)
.L_26:
        /*007c*/ 	.word	0x00000000
        /*0080*/ 	.short	0x0001
        /*0082*/ 	.short	0x0008
        /*0084*/ 	.byte	0x00, 0xf4, 0x21, 0x00


	//----- nvinfo : EIATTR_KPARAM_INFO
	.align		4
.L_27:
        /*0088*/ 	.byte	0x04, 0x17
        /*008a*/ 	.short	(.L_29 - .L_28)
.L_28:
        /*008c*/ 	.word	0x00000000
        /*0090*/ 	.short	0x0000
        /*0092*/ 	.short	0x0000
        /*0094*/ 	.byte	0x00, 0xf4, 0x21, 0x00


	//----- nvinfo : EIATTR_SPARSE_MMA_MASK
	.align		4
.L_29:
        /*0098*/ 	.byte	0x03, 0x50
        /*009a*/ 	.short	0x0000


	//----- nvinfo : EIATTR_MAXREG_COUNT
	.align		4
        /*009c*/ 	.byte	0x03, 0x1b
        /*009e*/ 	.short	0x00ff


	//----- nvinfo : EIATTR_EXIT_INSTR_OFFSETS
	.align		4
        /*00a0*/ 	.byte	0x04, 0x1c
        /*00a2*/ 	.short	(.L_31 - .L_30)


	//   ....[0]....
.L_30:
        /*00a4*/ 	.word	0x00000400


	//----- nvinfo : EIATTR_REQNTID
	.align		4
.L_31:
        /*00a8*/ 	.byte	0x04, 0x10
        /*00aa*/ 	.short	(.L_33 - .L_32)
.L_32:
        /*00ac*/ 	.word	0x00000080
        /*00b0*/ 	.word	0x00000001
        /*00b4*/ 	.word	0x00000001


	//----- nvinfo : EIATTR_CBANK_PARAM_SIZE
	.align		4
.L_33:
        /*00b8*/ 	.byte	0x03, 0x19
        /*00ba*/ 	.short	0x0044


	//----- nvinfo : EIATTR_PARAM_CBANK
	.align		4
        /*00bc*/ 	.byte	0x04, 0x0a
        /*00be*/ 	.short	(.L_35 - .L_34)
	.align		4
.L_34:
        /*00c0*/ 	.word	index@(.nv.constant0.triton_poi_fused__native_batch_norm_legit_no_training_add_convolution_relu_17)
        /*00c4*/ 	.short	0x0210
        /*00c6*/ 	.short	0x0044


	//----- nvinfo : EIATTR_SW_WAR
	.align		4
.L_35:
        /*00c8*/ 	.byte	0x04, 0x36
        /*00ca*/ 	.short	(.L_37 - .L_36)
.L_36:
        /*00cc*/ 	.word	0x00000008
.L_37:


//--------------------- .nv.callgraph             --------------------------
	.section	.nv.callgraph,"",@"SHT_CUDA_CALLGRAPH"
	.align	4
	.sectionentsize	8
	.align		4
        /*0000*/ 	.word	0x00000000
	.align		4
        /*0004*/ 	.word	0xffffffff
	.align		4
        /*0008*/ 	.word	0x00000000
	.align		4
        /*000c*/ 	.word	0xfffffffe
	.align		4
        /*0010*/ 	.word	0x00000000
	.align		4
        /*0014*/ 	.word	0xfffffffd
	.align		4
        /*0018*/ 	.word	0x00000000
	.align		4
        /*001c*/ 	.word	0xfffffffc


//--------------------- .nv.constant4             --------------------------
	.section	.nv.constant4,"a",@progbits
	.align	8
	.align		8
.nv.constant4:
        /*0000*/ 	.dword	_$_str
	.align		8
        /*0008*/ 	.dword	_$_str_$_2


//--------------------- .text.triton_poi_fused__native_batch_norm_legit_no_training_add_convolution_relu_17 --------------------------
	.section	.text.triton_poi_fused__native_batch_norm_legit_no_training_add_convolution_relu_17,"ax",@progbits
	.align	128
        .global         triton_poi_fused__native_batch_norm_legit_no_training_add_convolution_relu_17
        .type           triton_poi_fused__native_batch_norm_legit_no_training_add_convolution_relu_17,@function
        .size           triton_poi_fused__native_batch_norm_legit_no_training_add_convolution_relu_17,(.L_x_1 - triton_poi_fused__native_batch_norm_legit_no_training_add_convolution_relu_17)
        .other          triton_poi_fused__native_batch_norm_legit_no_training_add_convolution_relu_17,@"STO_CUDA_ENTRY STV_DEFAULT"
triton_poi_fused__native_batch_norm_legit_no_training_add_convolution_relu_17:
.text.triton_poi_fused__native_batch_norm_legit_no_training_add_convolution_relu_17:
[----:B------:R-:W-:Y:S01]  /*0000*/  LDC R1, c[0x0][0x28] ;  /* 0x00000a00ff017b82 */ /* 0x000fe20000000800 */
[----:B------:R-:W1:Y:S01]  /*0010*/  S2R R0, SR_TID.X ;  /* 0x0000000000007919 */ /* 0x000e620000002100 */
[----:B------:R-:W-:-:S06]  /*0020*/  ULDC.64 UR4, c[0x0][0x208] ;  /* 0x0000820000047ab9 */ /* 0x000fcc0000000a00 */
[----:B------:R-:W2:Y:S01]  /*0030*/  LDC.64 R16, c[0x0][0x218] ;  /* 0x00008600ff107b82 */ /* 0x000ea20000000a00 */
[----:B------:R-:W3:Y:S07]  /*0040*/  S2R R5, SR_CTAID.X ;  /* 0x0000000000057919 */ /* 0x000eee0000002500 */
[----:B------:R-:W4:Y:S08]  /*0050*/  LDC.64 R6, c[0x0][0x220] ;  /* 0x00008800ff067b82 */ /* 0x000f300000000a00 */
[----:B------:R-:W5:Y:S08]  /*0060*/  LDC.64 R18, c[0x0][0x228] ;  /* 0x00008a00ff127b82 */ /* 0x000f700000000a00 */
[----:B------:R-:W2:Y:S01]  /*0070*/  LDC.64 R8, c[0x0][0x240] ;  /* 0x00009000ff087b82 */ /* 0x000ea20000000a00 */
[----:B-1----:R-:W-:-:S07]  /*0080*/  SHF.L.U32 R0, R0, 0x1, RZ ;  /* 0x0000000100007819 */ /* 0x002fce00000006ff */
[----:B------:R-:W1:Y:S01]  /*0090*/  LDC.64 R12, c[0x0][0x238] ;  /* 0x00008e00ff0c7b82 */ /* 0x000e620000000a00 */
[----:B---3--:R-:W-:Y:S02]  /*00a0*/  SHF.R.S32.HI R3, RZ, 0x17, R5 ;  /* 0x00000017ff037819 */ /* 0x008fe40000011405 */
[----:B------:R-:W-:Y:S02]  /*00b0*/  LOP3.LUT R0, R0, 0xfe, RZ, 0xc0, !PT ;  /* 0x000000fe00007812 */ /* 0x000fe400078ec0ff */
[----:B------:R-:W-:Y:S02]  /*00c0*/  SGXT R3, R3, 0x1 ;  /* 0x000000010303781a */ /* 0x000fe40000000200 */
[----:B------:R-:W-:Y:S02]  /*00d0*/  LEA R0, R5, R0, 0x8 ;  /* 0x0000000005007211 */ /* 0x000fe400078e40ff */
[----:B------:R-:W3:Y:S02]  /*00e0*/  LDC.64 R4, c[0x0][0x230] ;  /* 0x00008c00ff047b82 */ /* 0x000ee40000000a00 */
[----:B------:R-:W-:-:S04]  /*00f0*/  LEA.HI R3, R3, R0, RZ, 0x8 ;  /* 0x0000000003037211 */ /* 0x000fc800078f40ff */
[----:B------:R-:W-:-:S04]  /*0100*/  SHF.R.S32.HI R3, RZ, 0x8, R3 ;  /* 0x00000008ff037819 */ /* 0x000fc80000011403 */
[----:B------:R-:W-:-:S04]  /*0110*/  LEA.HI R2, R3, R3, RZ, 0x2 ;  /* 0x0000000303027211 */ /* 0x000fc800078f10ff */
[----:B------:R-:W-:-:S04]  /*0120*/  LOP3.LUT R2, R2, 0xfffffffc, RZ, 0xc0, !PT ;  /* 0xfffffffc02027812 */ /* 0x000fc800078ec0ff */
[----:B------:R-:W-:Y:S02]  /*0130*/  IADD3 R11, R3, -R2, RZ ;  /* 0x80000002030b7210 */ /* 0x000fe40007ffe0ff */
[----:B------:R-:W1:Y:S03]  /*0140*/  LDC.64 R2, c[0x0][0x210] ;  /* 0x00008400ff027b82 */ /* 0x000e660000000a00 */
[----:B---3--:R-:W-:-:S05]  /*0150*/  IMAD.WIDE R4, R11, 0x4, R4 ;  /* 0x000000040b047825 */ /* 0x008fca00078e0204 */
[----:B------:R-:W3:Y:S01]  /*0160*/  LDG.E.EL R10, desc[UR4][R4.64] ;  /* 0x00000004040a7981 */ /* 0x000ee2000c2e1900 */
[----:B--2---:R-:W-:-:S04]  /*0170*/  IMAD.WIDE R16, R11, 0x4, R16 ;  /* 0x000000040b107825 */ /* 0x004fc800078e0210 */
[C---:B----4-:R-:W-:Y:S01]  /*0180*/  IMAD.WIDE R6, R0.reuse, 0x4, R6 ;  /* 0x0000000400067825 */ /* 0x050fe200078e0206 */
[----:B------:R2:W4:Y:S03]  /*0190*/  LDG.E.EL R14, desc[UR4][R16.64] ;  /* 0x00000004100e7981 */ /* 0x000526000c2e1900 */
[C---:B-----5:R-:W-:Y:S02]  /*01a0*/  IMAD.WIDE R18, R11.reuse, 0x4, R18 ;  /* 0x000000040b127825 */ /* 0x060fe400078e0212 */
[----:B------:R-:W5:Y:S02]  /*01b0*/  LDG.E.64 R6, desc[UR4][R6.64] ;  /* 0x0000000406067981 */ /* 0x000f64000c1e1b00 */
[----:B01----:R-:W-:Y:S02]  /*01c0*/  IMAD.WIDE R2, R0, 0x4, R2 ;  /* 0x0000000400027825 */ /* 0x003fe400078e0202 */
[----:B------:R-:W4:Y:S04]  /*01d0*/  LDG.E.EL R15, desc[UR4][R18.64] ;  /* 0x00000004120f7981 */ /* 0x000f28000c2e1900 */
[----:B------:R-:W4:Y:S01]  /*01e0*/  LDG.E.64 R4, desc[UR4][R2.64] ;  /* 0x0000000402047981 */ /* 0x000f22000c1e1b00 */
[----:B------:R-:W-:-:S04]  /*01f0*/  IMAD.WIDE R20, R11, 0x4, R8 ;  /* 0x000000040b147825 */ /* 0x000fc800078e0208 */
[----:B------:R-:W-:Y:S01]  /*0200*/  IMAD.WIDE R12, R11, 0x4, R12 ;  /* 0x000000040b0c7825 */ /* 0x000fe200078e020c */
[----:B--2---:R-:W-:Y:S01]  /*0210*/  HFMA2.MMA R17, -RZ, RZ, 1.625, 0 ;  /* 0x3e800000ff117435 */ /* 0x004fe200000001ff */
[----:B------:R-:W2:Y:S01]  /*0220*/  LDG.E.EL R20, desc[UR4][R20.64] ;  /* 0x0000000414147981 */ /* 0x000ea2000c2e1900 */
[----:B------:R-:W0:Y:S03]  /*0230*/  LDC.64 R8, c[0x0][0x248] ;  /* 0x00009200ff087b82 */ /* 0x000e260000000a00 */
[----:B------:R4:W2:Y:S01]  /*0240*/  LDG.E.EL R11, desc[UR4][R12.64] ;  /* 0x000000040c0b7981 */ /* 0x0008a2000c2e1900 */
[----:B0-----:R-:W-:-:S04]  /*0250*/  IMAD.WIDE R8, R0, 0x4, R8 ;  /* 0x0000000400087825 */ /* 0x001fc800078e0208 */
[----:B---3--:R-:W-:-:S04]  /*0260*/  FADD R10, R10, 9.9999997473787516356e-06 ;  /* 0x3727c5ac0a0a7421 */ /* 0x008fc80000000000 */
[----:B------:R-:W0:Y:S02]  /*0270*/  MUFU.SQRT R16, R10 ;  /* 0x0000000a00107308 */ /* 0x000e240000002000 */
[C---:B0-----:R-:W-:Y:S02]  /*0280*/  FSETP.GT.AND P0, PT, R16.reuse, 8.50705917302346158658e+37, PT ;  /* 0x7e8000001000780b */ /* 0x041fe40003f04000 */
[----:B------:R-:W-:-:S11]  /*0290*/  FSETP.GEU.AND P1, PT, R16, 1.175494350822287508e-38, PT ;  /* 0x008000001000780b */ /* 0x000fd60003f2e000 */
[----:B------:R-:W-:-:S04]  /*02a0*/  @P0 FMUL R16, R16, 0.25 ;  /* 0x3e80000010100820 */ /* 0x000fc80000400000 */
[----:B------:R-:W-:-:S06]  /*02b0*/  @!P1 FMUL R16, R16, 16777216 ;  /* 0x4b80000010109820 */ /* 0x000fcc0000400000 */
[----:B------:R-:W0:Y:S01]  /*02c0*/  MUFU.RCP R16, R16 ;  /* 0x0000001000107308 */ /* 0x000e220000001000 */
[----:B------:R-:W-:Y:S01]  /*02d0*/  FSEL R17, R17, 1, P0 ;  /* 0x3f80000011117808 */ /* 0x000fe20000000000 */
[--C-:B----4-:R-:W-:Y:S01]  /*02e0*/  FADD R13, R4, R14.reuse ;  /* 0x0000000e040d7221 */ /* 0x110fe20000000000 */
[----:B------:R-:W-:-:S03]  /*02f0*/  FADD R14, R5, R14 ;  /* 0x0000000e050e7221 */ /* 0x000fc60000000000 */
[----:B-----5:R-:W-:Y:S01]  /*0300*/  FADD R6, R6, R13 ;  /* 0x0000000d06067221 */ /* 0x020fe20000000000 */
[----:B------:R-:W-:Y:S01]  /*0310*/  @!P1 FMUL R17, R17, 16777216 ;  /* 0x4b80000011119820 */ /* 0x000fe20000400000 */
[----:B------:R-:W-:Y:S02]  /*0320*/  FADD R7, R7, R14 ;  /* 0x0000000e07077221 */ /* 0x000fe40000000000 */
[C---:B------:R-:W-:Y:S02]  /*0330*/  FADD R4, -R15.reuse, R6 ;  /* 0x000000060f047221 */ /* 0x040fe40000000100 */
[----:B------:R-:W-:Y:S01]  /*0340*/  FADD R15, -R15, R7 ;  /* 0x000000070f0f7221 */ /* 0x000fe20000000100 */
[----:B0-----:R-:W-:-:S04]  /*0350*/  FMUL R17, R16, R17 ;  /* 0x0000001110117220 */ /* 0x001fc80000400000 */
[-C--:B------:R-:W-:Y:S01]  /*0360*/  FMUL R4, R4, R17.reuse ;  /* 0x0000001104047220 */ /* 0x080fe20000400000 */
[----:B------:R-:W-:-:S03]  /*0370*/  FMUL R15, R15, R17 ;  /* 0x000000110f0f7220 */ /* 0x000fc60000400000 */
[C-C-:B--2---:R-:W-:Y:S01]  /*0380*/  FFMA R4, R11.reuse, R4, R20.reuse ;  /* 0x000000040b047223 */ /* 0x144fe20000000014 */
[----:B------:R-:W-:-:S04]  /*0390*/  FFMA R15, R11, R15, R20 ;  /* 0x0000000f0b0f7223 */ /* 0x000fc80000000014 */
[C---:B------:R-:W-:Y:S02]  /*03a0*/  FSETP.GEU.AND P0, PT, R4.reuse, RZ, PT ;  /* 0x000000ff0400720b */ /* 0x040fe40003f0e000 */
[C---:B------:R-:W-:Y:S02]  /*03b0*/  FSETP.GEU.AND P1, PT, R15.reuse, RZ, PT ;  /* 0x000000ff0f00720b */ /* 0x040fe40003f2e000 */
[----:B------:R-:W-:Y:S02]  /*03c0*/  FSEL R4, R4, RZ, P0 ;  /* 0x000000ff04047208 */ /* 0x000fe40000000000 */
[----:B------:R-:W-:Y:S01]  /*03d0*/  FSEL R5, R15, RZ, P1 ;  /* 0x000000ff0f057208 */ /* 0x000fe20000800000 */
[----:B------:R-:W-:Y:S04]  /*03e0*/  STG.E.64 desc[UR4][R2.64], R6 ;  /* 0x0000000602007986 */ /* 0x000fe8000c101b04 */
[----:B------:R-:W-:Y:S01]  /*03f0*/  STG.E.64 desc[UR4][R8.64], R4 ;  /* 0x0000000408007986 */ /* 0x000fe2000c101b04 */
[----:B------:R-:W-:Y:S05]  /*0400*/  EXIT ;  /* 0x000000000000794d */ /* 0x000fea0003800000 */
.L_x_0:
[----:B------:R-:W-:-:S00]  /*0410*/  BRA `(.L_x_0) ;  /* 0xfffffffc00fc7947 */ /* 0x000fc0000383ffff */
[----:B------:R-:W-:-:S00]  /*0420*/  NOP ;  /* 0x0000000000007918 */ /* 0x000fc00000000000 */
        /* <DEDUP_REMOVED lines=13> */
.L_x_1:


//--------------------- .nv.global.init           --------------------------
	.section	.nv.global.init,"aw",@progbits
.nv.global.init:
	.type		_$_str,@object
	.size		_$_str,(_$_str_$_2 - _$_str)
_$_str:
        /*0000*/ 	.byte	0x5f, 0x5f, 0x43, 0x55, 0x44, 0x41, 0x5f, 0x46, 0x54, 0x5a, 0x00
	.type		_$_str_$_2,@object
	.size		_$_str_$_2,(.L_1 - _$_str_$_2)
_$_str_$_2:
        /*000b*/ 	.byte	0x5f, 0x5f, 0x43, 0x55, 0x44, 0x41, 0x5f, 0x50, 0x52, 0x45, 0x43, 0x5f, 0x53, 0x51, 0x52, 0x54
        /*001b*/ 	.byte	0x00
.L_1:


//--------------------- .nv.constant0.triton_poi_fused__native_batch_norm_legit_no_training_add_convolution_relu_17 --------------------------
	.section	.nv.constant0.triton_poi_fused__native_batch_norm_legit_no_training_add_convolution_relu_17,"a",@progbits
	.sectionflags	@""
	.align	4
.nv.constant0.triton_poi_fused__native_batch_norm_legit_no_training_add_convolution_relu_17:
	.zero		596
